	.headerflags	@"EF_CUDA_TEXMODE_UNIFIED EF_CUDA_64BIT_ADDRESS EF_CUDA_ACCELERATORS EF_CUDA_SM90 EF_CUDA_VIRTUAL_SM(EF_CUDA_SM90)"
	.elftype	@"ET_EXEC"


//--------------------- .nv.info                  --------------------------
	.section	.nv.info,"",@"SHT_CUDA_INFO"
	.align	4


	//----- nvinfo : EIATTR_REGCOUNT
	.align		4
        /*0000*/ 	.byte	0x04, 0x2f
        /*0002*/ 	.short	(.L_3 - .L_2)
	.align		4
.L_2:
        /*0004*/ 	.word	index@(triton_poi_fused_cat_1)
        /*0008*/ 	.word	0x00000017


	//----- nvinfo : EIATTR_MIN_STACK_SIZE
	.align		4
.L_3:
        /*000c*/ 	.byte	0x04, 0x12
        /*000e*/ 	.short	(.L_5 - .L_4)
	.align		4
.L_4:
        /*0010*/ 	.word	index@(triton_poi_fused_cat_1)
        /*0014*/ 	.word	0x00000000


	//----- nvinfo : EIATTR_FRAME_SIZE
	.align		4
.L_5:
        /*0018*/ 	.byte	0x04, 0x11
        /*001a*/ 	.short	(.L_7 - .L_6)
	.align		4
.L_6:
        /*001c*/ 	.word	index@(triton_poi_fused_cat_1)
        /*0020*/ 	.word	0x00000000


	//----- nvinfo : EIATTR_MIN_STACK_SIZE
	.align		4
.L_7:
        /*0024*/ 	.byte	0x04, 0x12
        /*0026*/ 	.short	(.L_9 - .L_8)
	.align		4
.L_8:
        /*0028*/ 	.word	index@(triton_poi_fused_cat_1)
        /*002c*/ 	.word	0x00000000
.L_9:


//--------------------- .nv.info.triton_poi_fused_cat_1 --------------------------
	.section	.nv.info.triton_poi_fused_cat_1,"",@"SHT_CUDA_INFO"
	.sectionflags	@""
	.align	4


	//----- nvinfo : EIATTR_CUDA_API_VERSION
	.align		4
        /*0000*/ 	.byte	0x04, 0x37
        /*0002*/ 	.short	(.L_11 - .L_10)
.L_10:
        /*0004*/ 	.word	0x0000007c


	//----- nvinfo : EIATTR_KPARAM_INFO
	.align		4
.L_11:
        /*0008*/ 	.byte	0x04, 0x17
        /*000a*/ 	.short	(.L_13 - .L_12)
.L_12:
        /*000c*/ 	.word	0x00000000
        /*0010*/ 	.short	0x0007
        /*0012*/ 	.short	0x0038
        /*0014*/ 	.byte	0x00, 0xf0, 0x11, 0x00


	//----- nvinfo : EIATTR_KPARAM_INFO
	.align		4
.L_13:
        /*0018*/ 	.byte	0x04, 0x17
        /*001a*/ 	.short	(.L_15 - .L_14)
.L_14:
        /*001c*/ 	.word	0x00000000
        /*0020*/ 	.short	0x0006
        /*0022*/ 	.short	0x0030
        /*0024*/ 	.byte	0x00, 0xf4, 0x21, 0x00


	//----- nvinfo : EIATTR_KPARAM_INFO
	.align		4
.L_15:
        /*0028*/ 	.byte	0x04, 0x17
        /*002a*/ 	.short	(.L_17 - .L_16)
.L_16:
        /*002c*/ 	.word	0x00000000
        /*0030*/ 	.short	0x0005
        /*0032*/ 	.short	0x0028
        /*0034*/ 	.byte	0x00, 0xf4, 0x21, 0x00


	//----- nvinfo : EIATTR_KPARAM_INFO
	.align		4
.L_17:
        /*0038*/ 	.byte	0x04, 0x17
        /*003a*/ 	.short	(.L_19 - .L_18)
.L_18:
        /*003c*/ 	.word	0x00000000
        /*0040*/ 	.short	0x0004
        /*0042*/ 	.short	0x0020
        /*0044*/ 	.byte	0x00, 0xf4, 0x21, 0x00


	//----- nvinfo : EIATTR_KPARAM_INFO
	.align		4
.L_19:
        /*0048*/ 	.byte	0x04, 0x17
        /*004a*/ 	.short	(.L_21 - .L_20)
.L_20:
        /*004c*/ 	.word	0x00000000
        /*0050*/ 	.short	0x0003
        /*0052*/ 	.short	0x0018
        /*0054*/ 	.byte	0x00, 0xf4, 0x21, 0x00


	//----- nvinfo : EIATTR_KPARAM_INFO
	.align		4
.L_21:
        /*0058*/ 	.byte	0x04, 0x17
        /*005a*/ 	.short	(.L_23 - .L_22)
.L_22:
        /*005c*/ 	.word	0x00000000
        /*0060*/ 	.short	0x0002
        /*0062*/ 	.short	0x0010
        /*0064*/ 	.byte	0x00, 0xf4, 0x21, 0x00


	//----- nvinfo : EIATTR_KPARAM_INFO
	.align		4
.L_23:
        /*0068*/ 	.byte	0x04, 0x17
        /*006a*/ 	.short	(.L_25 - .L_24)
.L_24:
        /*006c*/ 	.word	0x00000000
        /*0070*/ 	.short	0x0001
        /*0072*/ 	.short	0x0008
        /*0074*/ 	.byte	0x00, 0xf4, 0x21, 0x00


	//----- nvinfo : EIATTR_KPARAM_INFO
	.align		4
.L_25:
        /*0078*/ 	.byte	0x04, 0x17
        /*007a*/ 	.short	(.L_27 - .L_26)
.L_26:
        /*007c*/ 	.word	0x00000000
        /*0080*/ 	.short	0x0000
        /*0082*/ 	.short	0x0000
        /*0084*/ 	.byte	0x00, 0xf4, 0x21, 0x00


	//----- nvinfo : EIATTR_SPARSE_MMA_MASK
	.align		4
.L_27:
        /*0088*/ 	.byte	0x03, 0x50
        /*008a*/ 	.short	0x0000


	//----- nvinfo : EIATTR_MAXREG_COUNT
	.align		4
        /*008c*/ 	.byte	0x03, 0x1b
        /*008e*/ 	.short	0x00ff


	//----- nvinfo : EIATTR_EXIT_INSTR_OFFSETS
	.align		4
        /*0090*/ 	.byte	0x04, 0x1c
        /*0092*/ 	.short	(.L_29 - .L_28)


	//   ....[0]....
.L_28:
        /*0094*/ 	.word	0x00000490


	//   ....[1]....
        /*0098*/ 	.word	0x000004b0


	//----- nvinfo : EIATTR_REQNTID
	.align		4
.L_29:
        /*009c*/ 	.byte	0x04, 0x10
        /*009e*/ 	.short	(.L_31 - .L_30)
.L_30:
        /*00a0*/ 	.word	0x00000080
        /*00a4*/ 	.word	0x00000001
        /*00a8*/ 	.word	0x00000001


	//----- nvinfo : EIATTR_CBANK_PARAM_SIZE
	.align		4
.L_31:
        /*00ac*/ 	.byte	0x03, 0x19
        /*00ae*/ 	.short	0x003c


	//----- nvinfo : EIATTR_PARAM_CBANK
	.align		4
        /*00b0*/ 	.byte	0x04, 0x0a
        /*00b2*/ 	.short	(.L_33 - .L_32)
	.align		4
.L_32:
        /*00b4*/ 	.word	index@(.nv.constant0.triton_poi_fused_cat_1)
        /*00b8*/ 	.short	0x0210
        /*00ba*/ 	.short	0x003c


	//----- nvinfo : EIATTR_SW_WAR
	.align		4
.L_33:
        /*00bc*/ 	.byte	0x04, 0x36
        /*00be*/ 	.short	(.L_35 - .L_34)
.L_34:
        /*00c0*/ 	.word	0x00000008
.L_35:


//--------------------- .nv.callgraph             --------------------------
	.section	.nv.callgraph,"",@"SHT_CUDA_CALLGRAPH"
	.align	4
	.sectionentsize	8
	.align		4
        /*0000*/ 	.word	0x00000000
	.align		4
        /*0004*/ 	.word	0xffffffff
	.align		4
        /*0008*/ 	.word	0x00000000
	.align		4
        /*000c*/ 	.word	0xfffffffe
	.align		4
        /*0010*/ 	.word	0x00000000
	.align		4
        /*0014*/ 	.word	0xfffffffd
	.align		4
        /*0018*/ 	.word	0x00000000
	.align		4
        /*001c*/ 	.word	0xfffffffc


//--------------------- .nv.constant4             --------------------------
	.section	.nv.constant4,"a",@progbits
	.align	8
	.align		8
.nv.constant4:
        /*0000*/ 	.dword	_$_str
	.align		8
        /*0008*/ 	.dword	_$_str_$_2


//--------------------- .text.triton_poi_fused_cat_1 --------------------------
	.section	.text.triton_poi_fused_cat_1,"ax",@progbits
	.align	128
        .global         triton_poi_fused_cat_1
        .type           triton_poi_fused_cat_1,@function
        .size           triton_poi_fused_cat_1,(.L_x_1 - triton_poi_fused_cat_1)
        .other          triton_poi_fused_cat_1,@"STO_CUDA_ENTRY STV_DEFAULT"
triton_poi_fused_cat_1:
.text.triton_poi_fused_cat_1:
[----:B------:R-:W0:Y:S01]  /*0000*/  LDC R1, c[0x0][0x28] ;  /* 0x00000a00ff017b82 */ /* 0x000e220000000800 */
[----:B------:R-:W1:Y:S01]  /*0010*/  S2R R0, SR_TID.X ;  /* 0x0000000000007919 */ /* 0x000e620000002100 */
[----:B------:R-:W-:-:S06]  /*0020*/  ULDC.64 UR4, c[0x0][0x208] ;  /* 0x0000820000047ab9 */ /* 0x000fcc0000000a00 */
[----:B------:R-:W2:Y:S01]  /*0030*/  LDC.64 R14, c[0x0][0x218] ;  /* 0x00008600ff0e7b82 */ /* 0x000ea20000000a00 */
[----:B------:R-:W3:Y:S07]  /*0040*/  S2R R3, SR_CTAID.X ;  /* 0x0000000000037919 */ /* 0x000eee0000002500 */
[----:B------:R-:W4:Y:S01]  /*0050*/  LDC.64 R6, c[0x0][0x220] ;  /* 0x00008800ff067b82 */ /* 0x000f220000000a00 */
[----:B-1----:R-:W-:-:S05]  /*0060*/  LOP3.LUT R0, R0, 0x7f, RZ, 0xc0, !PT ;  /* 0x0000007f00007812 */ /* 0x002fca00078ec0ff */
[----:B---3--:R-:W-:Y:S02]  /*0070*/  IMAD R0, R3, 0x80, R0 ;  /* 0x0000008003007824 */ /* 0x008fe400078e0200 */
[----:B------:R-:W1:Y:S03]  /*0080*/  LDC.64 R2, c[0x0][0x228] ;  /* 0x00008a00ff027b82 */ /* 0x000e660000000a00 */
[----:B------:R-:W-:Y:S02]  /*0090*/  SHF.R.S32.HI R9, RZ, 0x1f, R0 ;  /* 0x0000001fff097819 */ /* 0x000fe40000011400 */
[----:B------:R-:W-:Y:S02]  /*00a0*/  ISETP.GE.AND P0, PT, R0, 0x100, PT ;  /* 0x000001000000780c */ /* 0x000fe40003f06270 */
[----:B------:R-:W-:-:S04]  /*00b0*/  LEA.HI R8, R9, R0, RZ, 0x3 ;  /* 0x0000000009087211 */ /* 0x000fc800078f18ff */
[----:B------:R-:W-:-:S04]  /*00c0*/  SHF.R.S32.HI R5, RZ, 0x3, R8 ;  /* 0x00000003ff057819 */ /* 0x000fc80000011408 */
[----:B------:R-:W-:-:S04]  /*00d0*/  LEA.HI R4, R5, R5, RZ, 0x3 ;  /* 0x0000000505047211 */ /* 0x000fc800078f18ff */
[----:B------:R-:W-:-:S05]  /*00e0*/  LOP3.LUT R4, R4, 0xfffffff8, RZ, 0xc0, !PT ;  /* 0xfffffff804047812 */ /* 0x000fca00078ec0ff */
[----:B------:R-:W-:Y:S02]  /*00f0*/  IMAD.IADD R5, R5, 0x1, -R4 ;  /* 0x0000000105057824 */ /* 0x000fe400078e0a04 */
[----:B------:R-:W-:Y:S02]  /*0100*/  IMAD.MOV.U32 R4, RZ, RZ, RZ ;  /* 0x000000ffff047224 */ /* 0x000fe400078e00ff */
[C---:B-1----:R-:W-:Y:S01]  /*0110*/  IMAD.WIDE R2, R5.reuse, 0x4, R2 ;  /* 0x0000000405027825 */ /* 0x042fe200078e0202 */
[----:B------:R-:W-:-:S13]  /*0120*/  ISETP.GT.AND P3, PT, R5, 0x3, !P0 ;  /* 0x000000030500780c */ /* 0x000fda0004764270 */
[----:B------:R1:W3:Y:S01]  /*0130*/  @P3 LDG.E.EL R4, desc[UR4][R2.64+-0x10] ;  /* 0xfffff00402043981 */ /* 0x0002e2000c2e1900 */
[----:B------:R-:W-:Y:S01]  /*0140*/  LEA.HI R20, R9, R0, RZ, 0x6 ;  /* 0x0000000009147211 */ /* 0x000fe200078f30ff */
[----:B----4-:R-:W-:Y:S01]  /*0150*/  IMAD.WIDE R18, R5, 0x4, R6 ;  /* 0x0000000405127825 */ /* 0x010fe200078e0206 */
[----:B------:R-:W-:Y:S02]  /*0160*/  LOP3.LUT R9, R8, 0xfffffff8, RZ, 0xc0, !PT ;  /* 0xfffffff808097812 */ /* 0x000fe400078ec0ff */
[----:B------:R-:W-:-:S03]  /*0170*/  SHF.R.S32.HI R13, RZ, 0x6, R20 ;  /* 0x00000006ff0d7819 */ /* 0x000fc60000011414 */
[----:B------:R-:W-:Y:S02]  /*0180*/  IMAD.IADD R10, R0, 0x1, -R9 ;  /* 0x00000001000a7824 */ /* 0x000fe400078e0a09 */
[----:B------:R-:W4:Y:S02]  /*0190*/  LDC.64 R8, c[0x0][0x230] ;  /* 0x00008c00ff087b82 */ /* 0x000f240000000a00 */
[----:B------:R-:W-:-:S04]  /*01a0*/  IMAD R12, R13, 0x20, R10 ;  /* 0x000000200d0c7824 */ /* 0x000fc800078e020a */
[----:B------:R-:W-:Y:S02]  /*01b0*/  IMAD R12, R5, 0x8, R12 ;  /* 0x00000008050c7824 */ /* 0x000fe400078e020c */
[----:B------:R-:W5:Y:S03]  /*01c0*/  LDC.64 R10, c[0x0][0x238] ;  /* 0x00008e00ff0a7b82 */ /* 0x000f660000000a00 */
[----:B------:R-:W-:Y:S01]  /*01d0*/  IADD3 R17, R12, -0x20, RZ ;  /* 0xffffffe00c117810 */ /* 0x000fe20007ffe0ff */
[----:B------:R-:W-:-:S04]  /*01e0*/  IMAD.MOV.U32 R12, RZ, RZ, RZ ;  /* 0x000000ffff0c7224 */ /* 0x000fc800078e00ff */
[----:B-1----:R-:W1:Y:S01]  /*01f0*/  LDC.64 R2, c[0x0][0x210] ;  /* 0x00008400ff027b82 */ /* 0x002e620000000a00 */
[----:B--2---:R-:W-:Y:S01]  /*0200*/  IMAD.WIDE R16, R17, 0x4, R14 ;  /* 0x0000000411107825 */ /* 0x004fe200078e020e */
[----:B------:R-:W-:Y:S01]  /*0210*/  LOP3.LUT R7, R20, 0xffffffc0, RZ, 0xc0, !PT ;  /* 0xffffffc014077812 */ /* 0x000fe200078ec0ff */
[----:B------:R-:W2:Y:S02]  /*0220*/  @P3 LDG.E.EL R12, desc[UR4][R18.64+-0x10] ;  /* 0xfffff004120c3981 */ /* 0x000ea4000c2e1900 */
[----:B------:R-:W-:Y:S01]  /*0230*/  IMAD.MOV.U32 R14, RZ, RZ, RZ ;  /* 0x000000ffff0e7224 */ /* 0x000fe200078e00ff */
[C---:B------:R-:W-:Y:S01]  /*0240*/  ISETP.GE.AND P1, PT, R5.reuse, 0x4, PT ;  /* 0x000000040500780c */ /* 0x040fe20003f26270 */
[----:B----4-:R-:W-:Y:S01]  /*0250*/  IMAD.WIDE R8, R5, 0x4, R8 ;  /* 0x0000000405087825 */ /* 0x010fe200078e0208 */
[----:B------:R-:W-:-:S03]  /*0260*/  IADD3 R20, R0, -R7, RZ ;  /* 0x8000000700147210 */ /* 0x000fc60007ffe0ff */
[----:B------:R-:W4:Y:S01]  /*0270*/  @P3 LDG.E R14, desc[UR4][R16.64] ;  /* 0x00000004100e3981 */ /* 0x000f22000c1e1900 */
[----:B------:R-:W-:Y:S02]  /*0280*/  CS2R R6, SRZ ;  /* 0x0000000000067805 */ /* 0x000fe4000001ff00 */
[----:B------:R-:W-:Y:S01]  /*0290*/  ISETP.LT.AND P2, PT, R0, 0x100, !P1 ;  /* 0x000001000000780c */ /* 0x000fe20004f41270 */
[----:B-----5:R-:W-:-:S04]  /*02a0*/  IMAD.WIDE R10, R5, 0x4, R10 ;  /* 0x00000004050a7825 */ /* 0x020fc800078e020a */
[----:B------:R-:W-:Y:S01]  /*02b0*/  IMAD.MOV.U32 R5, RZ, RZ, RZ ;  /* 0x000000ffff057224 */ /* 0x000fe200078e00ff */
[----:B------:R-:W5:Y:S01]  /*02c0*/  @P3 LDG.E.EL R6, desc[UR4][R10.64+-0x10] ;  /* 0xfffff0040a063981 */ /* 0x000f62000c2e1900 */
[----:B------:R-:W-:-:S04]  /*02d0*/  IMAD R13, R13, 0x20, R20 ;  /* 0x000000200d0d7824 */ /* 0x000fc800078e0214 */
[----:B------:R1:W5:Y:S02]  /*02e0*/  @P3 LDG.E.EL R5, desc[UR4][R8.64+-0x10] ;  /* 0xfffff00408053981 */ /* 0x000364000c2e1900 */
[----:B-1----:R-:W-:-:S05]  /*02f0*/  IMAD.WIDE R2, R13, 0x4, R2 ;  /* 0x000000040d027825 */ /* 0x002fca00078e0202 */
[----:B------:R1:W5:Y:S01]  /*0300*/  @P2 LDG.E R7, desc[UR4][R2.64] ;  /* 0x0000000402072981 */ /* 0x000362000c1e1900 */
[----:B0-----:R-:W-:Y:S01]  /*0310*/  IMAD.MOV.U32 R8, RZ, RZ, 0x3e800000 ;  /* 0x3e800000ff087424 */ /* 0x001fe200078e00ff */
[----:B-1----:R-:W0:Y:S02]  /*0320*/  LDC.64 R2, c[0x0][0x240] ;  /* 0x00009000ff027b82 */ /* 0x002e240000000a00 */
[----:B0-----:R-:W-:Y:S01]  /*0330*/  IMAD.WIDE R2, R0, 0x4, R2 ;  /* 0x0000000400027825 */ /* 0x001fe200078e0202 */
[----:B---3--:R-:W-:-:S05]  /*0340*/  SEL R4, R4, RZ, P3 ;  /* 0x000000ff04047207 */ /* 0x008fca0001800000 */
[----:B------:R-:W-:-:S04]  /*0350*/  FADD R4, R4, 9.9999997473787516356e-06 ;  /* 0x3727c5ac04047421 */ /* 0x000fc80000000000 */
[----:B------:R-:W0:Y:S02]  /*0360*/  MUFU.SQRT R13, R4 ;  /* 0x00000004000d7308 */ /* 0x000e240000002000 */
[C---:B0-----:R-:W-:Y:S02]  /*0370*/  FSETP.GT.AND P4, PT, R13.reuse, 8.50705917302346158658e+37, PT ;  /* 0x7e8000000d00780b */ /* 0x041fe40003f84000 */
[----:B------:R-:W-:-:S11]  /*0380*/  FSETP.GEU.AND P5, PT, R13, 1.175494350822287508e-38, PT ;  /* 0x008000000d00780b */ /* 0x000fd60003fae000 */
[----:B------:R-:W-:-:S04]  /*0390*/  @P4 FMUL R13, R13, 0.25 ;  /* 0x3e8000000d0d4820 */ /* 0x000fc80000400000 */
[----:B------:R-:W-:-:S06]  /*03a0*/  @!P5 FMUL R13, R13, 16777216 ;  /* 0x4b8000000d0dd820 */ /* 0x000fcc0000400000 */
[----:B------:R-:W0:Y:S01]  /*03b0*/  MUFU.RCP R13, R13 ;  /* 0x0000000d000d7308 */ /* 0x000e220000001000 */
[----:B------:R-:W-:Y:S02]  /*03c0*/  FSEL R8, R8, 1, P4 ;  /* 0x3f80000008087808 */ /* 0x000fe40002000000 */
[----:B--2---:R-:W-:Y:S02]  /*03d0*/  SEL R9, R12, RZ, P3 ;  /* 0x000000ff0c097207 */ /* 0x004fe40001800000 */
[----:B----4-:R-:W-:Y:S01]  /*03e0*/  SEL R14, R14, RZ, P3 ;  /* 0x000000ff0e0e7207 */ /* 0x010fe20001800000 */
[----:B------:R-:W-:-:S04]  /*03f0*/  @!P5 FMUL R8, R8, 16777216 ;  /* 0x4b8000000808d820 */ /* 0x000fc80000400000 */
[----:B------:R-:W-:Y:S01]  /*0400*/  FADD R4, R14, -R9 ;  /* 0x800000090e047221 */ /* 0x000fe20000000000 */
[----:B-----5:R-:W-:Y:S01]  /*0410*/  SEL R5, R5, RZ, P3 ;  /* 0x000000ff05057207 */ /* 0x020fe20001800000 */
[----:B0-----:R-:W-:Y:S01]  /*0420*/  FMUL R9, R13, R8 ;  /* 0x000000080d097220 */ /* 0x001fe20000400000 */
[----:B------:R-:W-:-:S03]  /*0430*/  SEL R6, R6, RZ, P3 ;  /* 0x000000ff06067207 */ /* 0x000fc60001800000 */
[----:B------:R-:W-:-:S04]  /*0440*/  FMUL R9, R4, R9 ;  /* 0x0000000904097220 */ /* 0x000fc80000400000 */
[----:B------:R-:W-:Y:S01]  /*0450*/  FFMA R6, R9, R5, R6 ;  /* 0x0000000509067223 */ /* 0x000fe20000000006 */
[----:B------:R-:W-:-:S04]  /*0460*/  SEL R7, R7, RZ, P2 ;  /* 0x000000ff07077207 */ /* 0x000fc80001000000 */
[----:B------:R-:W-:-:S04]  /*0470*/  FSETP.GEU.AND P2, PT, R6, RZ, PT ;  /* 0x000000ff0600720b */ /* 0x000fc80003f4e000 */
[----:B------:R-:W-:Y:S01]  /*0480*/  @P1 FSEL R7, R6, RZ, P2 ;  /* 0x000000ff06071208 */ /* 0x000fe20001000000 */
[----:B------:R-:W-:Y:S08]  /*0490*/  @P0 EXIT ;  /* 0x000000000000094d */ /* 0x000ff00003800000 */
[----:B------:R-:W-:Y:S01]  /*04a0*/  STG.E desc[UR4][R2.64], R7 ;  /* 0x0000000702007986 */ /* 0x000fe2000c101904 */
[----:B------:R-:W-:Y:S05]  /*04b0*/  EXIT ;  /* 0x000000000000794d */ /* 0x000fea0003800000 */
.L_x_0:
[----:B------:R-:W-:-:S00]  /*04c0*/  BRA `(.L_x_0) ;  /* 0xfffffffc00fc7947 */ /* 0x000fc0000383ffff */
[----:B------:R-:W-:-:S00]  /*04d0*/  NOP ;  /* 0x0000000000007918 */ /* 0x000fc00000000000 */
        /* <DEDUP_REMOVED lines=10> */
.L_x_1:


//--------------------- .nv.global.init           --------------------------
	.section	.nv.global.init,"aw",@progbits
.nv.global.init:
	.type		_$_str,@object
	.size		_$_str,(_$_str_$_2 - _$_str)
_$_str:
        /*0000*/ 	.byte	0x5f, 0x5f, 0x43, 0x55, 0x44, 0x41, 0x5f, 0x46, 0x54, 0x5a, 0x00
	.type		_$_str_$_2,@object
	.size		_$_str_$_2,(.L_1 - _$_str_$_2)
_$_str_$_2:
        /*000b*/ 	.byte	0x5f, 0x5f, 0x43, 0x55, 0x44, 0x41, 0x5f, 0x50, 0x52, 0x45, 0x43, 0x5f, 0x53, 0x51, 0x52, 0x54
        /*001b*/ 	.byte	0x00
.L_1:


//--------------------- .nv.constant0.triton_poi_fused_cat_1 --------------------------
	.section	.nv.constant0.triton_poi_fused_cat_1,"a",@progbits
	.sectionflags	@""
	.align	4
.nv.constant0.triton_poi_fused_cat_1:
	.zero		588
